//
// Generated by NVIDIA NVVM Compiler
//
// Compiler Build ID: CL-36424714
// Cuda compilation tools, release 13.0, V13.0.88
// Based on NVVM 20.0.0
//

.version 9.0
.target sm_100
.address_size 64

	// .globl	_Z6conv3dPfS_iii
.const .align 8 .u64 deviceKernel;
// _ZZ6conv3dPfS_iiiE4tile has been demoted

.visible .entry _Z6conv3dPfS_iii(
	.param .u64 .ptr .align 1 _Z6conv3dPfS_iii_param_0,
	.param .u64 .ptr .align 1 _Z6conv3dPfS_iii_param_1,
	.param .u32 _Z6conv3dPfS_iii_param_2,
	.param .u32 _Z6conv3dPfS_iii_param_3,
	.param .u32 _Z6conv3dPfS_iii_param_4
)
{
	.reg .pred 	%p<22>;
	.reg .b32 	%r<33>;
	.reg .b32 	%f<86>;
	.reg .b64 	%rd<11>;
	// demoted variable
	.shared .align 4 .b8 _ZZ6conv3dPfS_iiiE4tile[16384];
	ld.param.u64 	%rd1, [_Z6conv3dPfS_iii_param_0];
	ld.param.u64 	%rd2, [_Z6conv3dPfS_iii_param_1];
	ld.param.u32 	%r8, [_Z6conv3dPfS_iii_param_2];
	ld.param.u32 	%r9, [_Z6conv3dPfS_iii_param_3];
	ld.param.u32 	%r10, [_Z6conv3dPfS_iii_param_4];
	mov.u32 	%r1, %tid.y;
	mov.u32 	%r2, %tid.x;
	mov.u32 	%r3, %tid.z;
	mov.u32 	%r11, %ctaid.y;
	shl.b32 	%r12, %r11, 4;
	add.s32 	%r4, %r12, %r1;
	mov.u32 	%r13, %ctaid.x;
	shl.b32 	%r14, %r13, 4;
	add.s32 	%r5, %r14, %r2;
	mov.u32 	%r15, %ctaid.z;
	shl.b32 	%r16, %r15, 4;
	add.s32 	%r6, %r16, %r3;
	setp.ne.s32 	%p1, %r4, 0;
	setp.le.s32 	%p2, %r4, %r9;
	and.pred  	%p3, %p1, %p2;
	setp.gt.s32 	%p4, %r5, 0;
	and.pred  	%p5, %p4, %p3;
	setp.le.s32 	%p6, %r5, %r10;
	and.pred  	%p7, %p6, %p5;
	setp.ne.s32 	%p8, %r6, 0;
	setp.le.s32 	%p9, %r6, %r8;
	and.pred  	%p10, %p8, %p9;
	and.pred  	%p12, %p7, %p10;
	shl.b32 	%r17, %r1, 10;
	mov.u32 	%r18, _ZZ6conv3dPfS_iiiE4tile;
	add.s32 	%r19, %r18, %r17;
	shl.b32 	%r20, %r2, 6;
	add.s32 	%r21, %r19, %r20;
	shl.b32 	%r22, %r3, 2;
	add.s32 	%r7, %r21, %r22;
	not.pred 	%p13, %p12;
	@%p13 bra 	$L__BB0_2;
	cvta.to.global.u64 	%rd3, %rd1;
	add.s32 	%r24, %r6, -1;
	mad.lo.s32 	%r25, %r9, %r24, %r4;
	add.s32 	%r26, %r25, -1;
	mad.lo.s32 	%r27, %r26, %r10, %r5;
	add.s32 	%r28, %r27, -1;
	mul.wide.s32 	%rd4, %r28, 4;
	add.s64 	%rd5, %rd3, %rd4;
	ld.global.f32 	%f3, [%rd5];
	st.shared.f32 	[%r7], %f3;
	bra.uni 	$L__BB0_3;
$L__BB0_2:
	mov.b32 	%r23, 0;
	st.shared.u32 	[%r7], %r23;
$L__BB0_3:
	bar.sync 	0;
	or.b32  	%r29, %r1, %r2;
	and.b32  	%r30, %r29, 1008;
	setp.ne.s32 	%p14, %r30, 0;
	setp.gt.u32 	%p15, %r3, 15;
	mov.f32 	%f85, 0f00000000;
	or.pred  	%p16, %p15, %p14;
	@%p16 bra 	$L__BB0_5;
	ld.const.u64 	%rd6, [deviceKernel];
	cvta.to.global.u64 	%rd7, %rd6;
	ld.global.f32 	%f5, [%rd7];
	ld.shared.f32 	%f6, [%r7];
	fma.rn.f32 	%f7, %f5, %f6, 0f00000000;
	ld.global.f32 	%f8, [%rd7+36];
	ld.shared.f32 	%f9, [%r7+4];
	fma.rn.f32 	%f10, %f8, %f9, %f7;
	ld.global.f32 	%f11, [%rd7+72];
	ld.shared.f32 	%f12, [%r7+8];
	fma.rn.f32 	%f13, %f11, %f12, %f10;
	ld.global.f32 	%f14, [%rd7+4];
	ld.shared.f32 	%f15, [%r7+64];
	fma.rn.f32 	%f16, %f14, %f15, %f13;
	ld.global.f32 	%f17, [%rd7+40];
	ld.shared.f32 	%f18, [%r7+68];
	fma.rn.f32 	%f19, %f17, %f18, %f16;
	ld.global.f32 	%f20, [%rd7+76];
	ld.shared.f32 	%f21, [%r7+72];
	fma.rn.f32 	%f22, %f20, %f21, %f19;
	ld.global.f32 	%f23, [%rd7+8];
	ld.shared.f32 	%f24, [%r7+128];
	fma.rn.f32 	%f25, %f23, %f24, %f22;
	ld.global.f32 	%f26, [%rd7+44];
	ld.shared.f32 	%f27, [%r7+132];
	fma.rn.f32 	%f28, %f26, %f27, %f25;
	ld.global.f32 	%f29, [%rd7+80];
	ld.shared.f32 	%f30, [%r7+136];
	fma.rn.f32 	%f31, %f29, %f30, %f28;
	ld.global.f32 	%f32, [%rd7+12];
	ld.shared.f32 	%f33, [%r7+1024];
	fma.rn.f32 	%f34, %f32, %f33, %f31;
	ld.global.f32 	%f35, [%rd7+48];
	ld.shared.f32 	%f36, [%r7+1028];
	fma.rn.f32 	%f37, %f35, %f36, %f34;
	ld.global.f32 	%f38, [%rd7+84];
	ld.shared.f32 	%f39, [%r7+1032];
	fma.rn.f32 	%f40, %f38, %f39, %f37;
	ld.global.f32 	%f41, [%rd7+16];
	ld.shared.f32 	%f42, [%r7+1088];
	fma.rn.f32 	%f43, %f41, %f42, %f40;
	ld.global.f32 	%f44, [%rd7+52];
	ld.shared.f32 	%f45, [%r7+1092];
	fma.rn.f32 	%f46, %f44, %f45, %f43;
	ld.global.f32 	%f47, [%rd7+88];
	ld.shared.f32 	%f48, [%r7+1096];
	fma.rn.f32 	%f49, %f47, %f48, %f46;
	ld.global.f32 	%f50, [%rd7+20];
	ld.shared.f32 	%f51, [%r7+1152];
	fma.rn.f32 	%f52, %f50, %f51, %f49;
	ld.global.f32 	%f53, [%rd7+56];
	ld.shared.f32 	%f54, [%r7+1156];
	fma.rn.f32 	%f55, %f53, %f54, %f52;
	ld.global.f32 	%f56, [%rd7+92];
	ld.shared.f32 	%f57, [%r7+1160];
	fma.rn.f32 	%f58, %f56, %f57, %f55;
	ld.global.f32 	%f59, [%rd7+24];
	ld.shared.f32 	%f60, [%r7+2048];
	fma.rn.f32 	%f61, %f59, %f60, %f58;
	ld.global.f32 	%f62, [%rd7+60];
	ld.shared.f32 	%f63, [%r7+2052];
	fma.rn.f32 	%f64, %f62, %f63, %f61;
	ld.global.f32 	%f65, [%rd7+96];
	ld.shared.f32 	%f66, [%r7+2056];
	fma.rn.f32 	%f67, %f65, %f66, %f64;
	ld.global.f32 	%f68, [%rd7+28];
	ld.shared.f32 	%f69, [%r7+2112];
	fma.rn.f32 	%f70, %f68, %f69, %f67;
	ld.global.f32 	%f71, [%rd7+64];
	ld.shared.f32 	%f72, [%r7+2116];
	fma.rn.f32 	%f73, %f71, %f72, %f70;
	ld.global.f32 	%f74, [%rd7+100];
	ld.shared.f32 	%f75, [%r7+2120];
	fma.rn.f32 	%f76, %f74, %f75, %f73;
	ld.global.f32 	%f77, [%rd7+32];
	ld.shared.f32 	%f78, [%r7+2176];
	fma.rn.f32 	%f79, %f77, %f78, %f76;
	ld.global.f32 	%f80, [%rd7+68];
	ld.shared.f32 	%f81, [%r7+2180];
	fma.rn.f32 	%f82, %f80, %f81, %f79;
	ld.global.f32 	%f83, [%rd7+104];
	ld.shared.f32 	%f84, [%r7+2184];
	fma.rn.f32 	%f85, %f83, %f84, %f82;
$L__BB0_5:
	setp.ge.s32 	%p17, %r4, %r9;
	setp.ge.s32 	%p18, %r5, %r10;
	or.pred  	%p19, %p17, %p18;
	setp.ge.s32 	%p20, %r6, %r8;
	or.pred  	%p21, %p20, %p19;
	@%p21 bra 	$L__BB0_7;
	mad.lo.s32 	%r31, %r9, %r6, %r4;
	mad.lo.s32 	%r32, %r31, %r10, %r5;
	cvta.to.global.u64 	%rd8, %rd2;
	mul.wide.s32 	%rd9, %r32, 4;
	add.s64 	%rd10, %rd8, %rd9;
	st.global.f32 	[%rd10], %f85;
$L__BB0_7:
	ret;

}


// ===== COMPILED SASS (sm_100) =====

	.target	sm_100

	.elftype	@"ET_EXEC"


//--------------------- .note.nv.tkinfo           --------------------------
	.section	.note.nv.tkinfo,"",@"SHT_NOTE"
	.sectionflags	@"SHF_NOTE_NV_TKINFO"
	.tkinfo
        /*0018*/ 	.word	0x00000002
        /*0030*/ 	.string	""
        /*0030*/ 	.string	"ptxas"
        /*0030*/ 	.string	"Cuda compilation tools, release 13.0, V13.0.88"
        /*0030*/ 	.string	"Build cuda_13.0.r13.0/compiler.36424714_0"
        /*0030*/ 	.string	"-arch sm_100 -m 64 "



//--------------------- .note.nv.cuinfo           --------------------------
	.section	.note.nv.cuinfo,"",@"SHT_NOTE"
	.sectionflags	@"SHF_NOTE_NV_CUINFO"
        /*0018*/ 	.short	0x0002
        /*001a*/ 	.short	0x0064
        /*001c*/ 	.short	0x0082
	.zero		2


//--------------------- .nv.info                  --------------------------
	.section	.nv.info,"",@"SHT_CUDA_INFO"
	.align	4


	//----- nvinfo : EIATTR_REGCOUNT
	.align		4
        /*0000*/ 	.byte	0x04, 0x2f
        /*0002*/ 	.short	(.L_2 - .L_1)
	.align		4
.L_1:
        /*0004*/ 	.word	index@(_Z6conv3dPfS_iii)
        /*0008*/ 	.word	0x0000001f


	//----- nvinfo : EIATTR_FRAME_SIZE
	.align		4
.L_2:
        /*000c*/ 	.byte	0x04, 0x11
        /*000e*/ 	.short	(.L_4 - .L_3)
	.align		4
.L_3:
        /*0010*/ 	.word	index@(_Z6conv3dPfS_iii)
        /*0014*/ 	.word	0x00000000


	//----- nvinfo : EIATTR_MIN_STACK_SIZE
	.align		4
.L_4:
        /*0018*/ 	.byte	0x04, 0x12
        /*001a*/ 	.short	(.L_6 - .L_5)
	.align		4
.L_5:
        /*001c*/ 	.word	index@(_Z6conv3dPfS_iii)
        /*0020*/ 	.word	0x00000000
.L_6:


//--------------------- .nv.compat                --------------------------
	.section	.nv.compat,"",@"SHT_CUDA_COMPAT_INFO"
	.align	4
        /*0000*/ 	.byte	0x02, 0x09, 0x00, 0x00, 0x02, 0x02, 0x01, 0x00, 0x02, 0x05, 0x05, 0x00, 0x03, 0x07, 0x01, 0x01
        /*0010*/ 	.byte	0x02, 0x03, 0x00, 0x00, 0x02, 0x06, 0x01, 0x00, 0x04, 0x0b, 0x08, 0x00, 0x09, 0x00, 0x00, 0x00
        /*0020*/ 	.byte	0x00, 0x00, 0x00, 0x00


//--------------------- .nv.info._Z6conv3dPfS_iii --------------------------
	.section	.nv.info._Z6conv3dPfS_iii,"",@"SHT_CUDA_INFO"
	.sectionflags	@""
	.align	4


	//----- nvinfo : EIATTR_CUDA_API_VERSION
	.align		4
        /*0000*/ 	.byte	0x04, 0x37
        /*0002*/ 	.short	(.L_8 - .L_7)
.L_7:
        /*0004*/ 	.word	0x00000082


	//----- nvinfo : EIATTR_KPARAM_INFO
	.align		4
.L_8:
        /*0008*/ 	.byte	0x04, 0x17
        /*000a*/ 	.short	(.L_10 - .L_9)
.L_9:
        /*000c*/ 	.word	0x00000000
        /*0010*/ 	.short	0x0004
        /*0012*/ 	.short	0x0018
        /*0014*/ 	.byte	0x00, 0xf0, 0x11, 0x00


	//----- nvinfo : EIATTR_KPARAM_INFO
	.align		4
.L_10:
        /*0018*/ 	.byte	0x04, 0x17
        /*001a*/ 	.short	(.L_12 - .L_11)
.L_11:
        /*001c*/ 	.word	0x00000000
        /*0020*/ 	.short	0x0003
        /*0022*/ 	.short	0x0014
        /*0024*/ 	.byte	0x00, 0xf0, 0x11, 0x00


	//----- nvinfo : EIATTR_KPARAM_INFO
	.align		4
.L_12:
        /*0028*/ 	.byte	0x04, 0x17
        /*002a*/ 	.short	(.L_14 - .L_13)
.L_13:
        /*002c*/ 	.word	0x00000000
        /*0030*/ 	.short	0x0002
        /*0032*/ 	.short	0x0010
        /*0034*/ 	.byte	0x00, 0xf0, 0x11, 0x00


	//----- nvinfo : EIATTR_KPARAM_INFO
	.align		4
.L_14:
        /*0038*/ 	.byte	0x04, 0x17
        /*003a*/ 	.short	(.L_16 - .L_15)
.L_15:
        /*003c*/ 	.word	0x00000000
        /*0040*/ 	.short	0x0001
        /*0042*/ 	.short	0x0008
        /*0044*/ 	.byte	0x00, 0xf5, 0x21, 0x00


	//----- nvinfo : EIATTR_KPARAM_INFO
	.align		4
.L_16:
        /*0048*/ 	.byte	0x04, 0x17
        /*004a*/ 	.short	(.L_18 - .L_17)
.L_17:
        /*004c*/ 	.word	0x00000000
        /*0050*/ 	.short	0x0000
        /*0052*/ 	.short	0x0000
        /*0054*/ 	.byte	0x00, 0xf5, 0x21, 0x00


	//----- nvinfo : EIATTR_SPARSE_MMA_MASK
	.align		4
.L_18:
        /*0058*/ 	.byte	0x03, 0x50
        /*005a*/ 	.short	0x0000


	//----- nvinfo : EIATTR_MAXREG_COUNT
	.align		4
        /*005c*/ 	.byte	0x03, 0x1b
        /*005e*/ 	.short	0x00ff


	//----- nvinfo : EIATTR_NUM_BARRIERS
	.align		4
        /*0060*/ 	.byte	0x02, 0x4c
        /*0062*/ 	.byte	0x01
	.zero		1


	//----- nvinfo : EIATTR_MERCURY_ISA_VERSION
	.align		4
        /*0064*/ 	.byte	0x03, 0x5f
        /*0066*/ 	.short	0x0101


	//----- nvinfo : EIATTR_VRC_CTA_INIT_COUNT
	.align		4
        /*0068*/ 	.byte	0x02, 0x4a
	.zero		1
	.zero		1


	//----- nvinfo : EIATTR_EXIT_INSTR_OFFSETS
	.align		4
        /*006c*/ 	.byte	0x04, 0x1c
        /*006e*/ 	.short	(.L_20 - .L_19)


	//   ....[0]....
.L_19:
        /*0070*/ 	.word	0x00000800


	//   ....[1]....
        /*0074*/ 	.word	0x00000860


	//----- nvinfo : EIATTR_CRS_STACK_SIZE
	.align		4
.L_20:
        /*0078*/ 	.byte	0x04, 0x1e
        /*007a*/ 	.short	(.L_22 - .L_21)
.L_21:
        /*007c*/ 	.word	0x00000000


	//----- nvinfo : EIATTR_CBANK_PARAM_SIZE
	.align		4
.L_22:
        /*0080*/ 	.byte	0x03, 0x19
        /*0082*/ 	.short	0x001c


	//----- nvinfo : EIATTR_PARAM_CBANK
	.align		4
        /*0084*/ 	.byte	0x04, 0x0a
        /*0086*/ 	.short	(.L_24 - .L_23)
	.align		4
.L_23:
        /*0088*/ 	.word	index@(.nv.constant0._Z6conv3dPfS_iii)
        /*008c*/ 	.short	0x0380
        /*008e*/ 	.short	0x001c


	//----- nvinfo : EIATTR_SW_WAR
	.align		4
.L_24:
        /*0090*/ 	.byte	0x04, 0x36
        /*0092*/ 	.short	(.L_26 - .L_25)
.L_25:
        /*0094*/ 	.word	0x00000008
.L_26:


//--------------------- .nv.callgraph             --------------------------
	.section	.nv.callgraph,"",@"SHT_CUDA_CALLGRAPH"
	.align	4
	.sectionentsize	8
	.align		4
        /*0000*/ 	.word	0x00000000
	.align		4
        /*0004*/ 	.word	0xffffffff
	.align		4
        /*0008*/ 	.word	0x00000000
	.align		4
        /*000c*/ 	.word	0xfffffffe
	.align		4
        /*0010*/ 	.word	0x00000000
	.align		4
        /*0014*/ 	.word	0xfffffffd
	.align		4
        /*0018*/ 	.word	0x00000000
	.align		4
        /*001c*/ 	.word	0xfffffffc


//--------------------- .nv.constant3             --------------------------
	.section	.nv.constant3,"a",@progbits
	.align	8
.nv.constant3:
	.type		deviceKernel,@object
	.size		deviceKernel,(.L_0 - deviceKernel)
deviceKernel:
	.zero		8
.L_0:


//--------------------- .text._Z6conv3dPfS_iii    --------------------------
	.section	.text._Z6conv3dPfS_iii,"ax",@progbits
	.align	128
        .global         _Z6conv3dPfS_iii
        .type           _Z6conv3dPfS_iii,@function
        .size           _Z6conv3dPfS_iii,(.L_x_3 - _Z6conv3dPfS_iii)
        .other          _Z6conv3dPfS_iii,@"STO_CUDA_ENTRY STV_DEFAULT"
_Z6conv3dPfS_iii:
.text._Z6conv3dPfS_iii:
[----:B------:R-:W-:Y:S01]  /*0000*/  LDC R1, c[0x0][0x37c] ;  /* 0x0000df00ff017b82 */ /* 0x000fe20000000800 */
[----:B------:R-:W0:Y:S01]  /*0010*/  S2R R6, SR_TID.Y ;  /* 0x0000000000067919 */ /* 0x000e220000002200 */
[----:B------:R-:W1:Y:S01]  /*0020*/  LDCU.64 UR10, c[0x0][0x390] ;  /* 0x00007200ff0a77ac */ /* 0x000e620008000a00 */
[----:B------:R-:W0:Y:S01]  /*0030*/  S2R R3, SR_CTAID.Y ;  /* 0x0000000000037919 */ /* 0x000e220000002600 */
[----:B------:R-:W2:Y:S01]  /*0040*/  LDCU UR8, c[0x0][0x398] ;  /* 0x00007300ff0877ac */ /* 0x000ea20008000800 */
[----:B------:R-:W3:Y:S01]  /*0050*/  S2R R11, SR_TID.X ;  /* 0x00000000000b7919 */ /* 0x000ee20000002100 */
[----:B------:R-:W4:Y:S01]  /*0060*/  LDCU.64 UR6, c[0x0][0x358] ;  /* 0x00006b00ff0677ac */ /* 0x000f220008000a00 */
[----:B------:R-:W3:Y:S01]  /*0070*/  S2R R0, SR_CTAID.X ;  /* 0x0000000000007919 */ /* 0x000ee20000002500 */
[----:B------:R-:W5:Y:S01]  /*0080*/  S2R R13, SR_TID.Z ;  /* 0x00000000000d7919 */ /* 0x000f620000002300 */
[----:B------:R-:W5:Y:S01]  /*0090*/  S2R R2, SR_CTAID.Z ;  /* 0x0000000000027919 */ /* 0x000f620000002700 */
[----:B0-----:R-:W-:-:S04]  /*00a0*/  LEA R4, R3, R6, 0x4 ;  /* 0x0000000603047211 */ /* 0x001fc800078e20ff */
[----:B-1----:R-:W-:Y:S02]  /*00b0*/  ISETP.GT.AND P0, PT, R4, UR11, PT ;  /* 0x0000000b04007c0c */ /* 0x002fe4000bf04270 */
[----:B---3--:R-:W-:Y:S02]  /*00c0*/  LEA R5, R0, R11, 0x4 ;  /* 0x0000000b00057211 */ /* 0x008fe400078e20ff */
[----:B------:R-:W-:-:S04]  /*00d0*/  ISETP.NE.AND P0, PT, R4, RZ, !P0 ;  /* 0x000000ff0400720c */ /* 0x000fc80004705270 */
[C---:B------:R-:W-:Y:S02]  /*00e0*/  ISETP.GT.AND P0, PT, R5.reuse, RZ, P0 ;  /* 0x000000ff0500720c */ /* 0x040fe40000704270 */
[----:B-----5:R-:W-:Y:S02]  /*00f0*/  LEA R7, R2, R13, 0x4 ;  /* 0x0000000d02077211 */ /* 0x020fe400078e20ff */
[----:B--2---:R-:W-:Y:S02]  /*0100*/  ISETP.LE.AND P0, PT, R5, UR8, P0 ;  /* 0x0000000805007c0c */ /* 0x004fe40008703270 */
[----:B------:R-:W-:-:S04]  /*0110*/  ISETP.GT.AND P1, PT, R7, UR10, PT ;  /* 0x0000000a07007c0c */ /* 0x000fc8000bf24270 */
[----:B------:R-:W-:-:S04]  /*0120*/  ISETP.NE.AND P1, PT, R7, RZ, !P1 ;  /* 0x000000ff0700720c */ /* 0x000fc80004f25270 */
[----:B------:R-:W-:-:S13]  /*0130*/  PLOP3.LUT P0, PT, P0, P1, PT, 0x80, 0x8 ;  /* 0x000000000008781c */ /* 0x000fda0000703070 */
[----:B------:R-:W-:Y:S01]  /*0140*/  @P0 IADD3 R9, PT, PT, R7, -0x1, RZ ;  /* 0xffffffff07090810 */ /* 0x000fe20007ffe0ff */
[----:B------:R-:W0:Y:S04]  /*0150*/  @P0 LDC.64 R2, c[0x0][0x380] ;  /* 0x0000e000ff020b82 */ /* 0x000e280000000a00 */
[----:B------:R-:W-:-:S05]  /*0160*/  @P0 IMAD R9, R9, UR11, R4 ;  /* 0x0000000b09090c24 */ /* 0x000fca000f8e0204 */
[----:B------:R-:W-:-:S05]  /*0170*/  @P0 IADD3 R0, PT, PT, R9, -0x1, RZ ;  /* 0xffffffff09000810 */ /* 0x000fca0007ffe0ff */
[----:B------:R-:W-:-:S05]  /*0180*/  @P0 IMAD R0, R0, UR8, R5 ;  /* 0x0000000800000c24 */ /* 0x000fca000f8e0205 */
[----:B------:R-:W-:-:S05]  /*0190*/  @P0 IADD3 R9, PT, PT, R0, -0x1, RZ ;  /* 0xffffffff00090810 */ /* 0x000fca0007ffe0ff */
[----:B0-----:R-:W-:-:S06]  /*01a0*/  @P0 IMAD.WIDE R2, R9, 0x4, R2 ;  /* 0x0000000409020825 */ /* 0x001fcc00078e0202 */
[----:B----4-:R-:W2:Y:S01]  /*01b0*/  @P0 LDG.E R3, desc[UR6][R2.64] ;  /* 0x0000000602030981 */ /* 0x010ea2000c1e1900 */
[----:B------:R-:W0:Y:S01]  /*01c0*/  S2UR UR5, SR_CgaCtaId ;  /* 0x00000000000579c3 */ /* 0x000e220000008800 */
[----:B------:R-:W-:Y:S01]  /*01d0*/  UMOV UR4, 0x400 ;  /* 0x0000040000047882 */ /* 0x000fe20000000000 */
[----:B------:R-:W-:Y:S01]  /*01e0*/  LOP3.LUT P2, RZ, R6, 0x3f0, R11, 0xc8, !PT ;  /* 0x000003f006ff7812 */ /* 0x000fe2000784c80b */
[----:B------:R-:W-:Y:S01]  /*01f0*/  BSSY.RECONVERGENT B0, `(.L_x_0) ;  /* 0x0000060000007945 */ /* 0x000fe20003800200 */
[----:B------:R-:W-:Y:S01]  /*0200*/  ISETP.GE.AND P1, PT, R5, UR8, PT ;  /* 0x0000000805007c0c */ /* 0x000fe2000bf26270 */
[----:B------:R-:W-:Y:S01]  /*0210*/  HFMA2 R21, -RZ, RZ, 0, 0 ;  /* 0x00000000ff157431 */ /* 0x000fe200000001ff */
[----:B------:R-:W-:Y:S02]  /*0220*/  ISETP.GT.U32.OR P2, PT, R13, 0xf, P2 ;  /* 0x0000000f0d00780c */ /* 0x000fe40001744470 */
[----:B------:R-:W-:-:S04]  /*0230*/  ISETP.GE.OR P1, PT, R4, UR11, P1 ;  /* 0x0000000b04007c0c */ /* 0x000fc80008f26670 */
[----:B------:R-:W-:Y:S01]  /*0240*/  ISETP.GE.OR P1, PT, R7, UR10, P1 ;  /* 0x0000000a07007c0c */ /* 0x000fe20008f26670 */
[----:B0-----:R-:W-:-:S06]  /*0250*/  ULEA UR4, UR5, UR4, 0x18 ;  /* 0x0000000405047291 */ /* 0x001fcc000f8ec0ff */
[----:B------:R-:W-:-:S04]  /*0260*/  LEA R0, R6, UR4, 0xa ;  /* 0x0000000406007c11 */ /* 0x000fc8000f8e50ff */
[----:B------:R-:W-:-:S04]  /*0270*/  LEA R0, R11, R0, 0x6 ;  /* 0x000000000b007211 */ /* 0x000fc800078e30ff */
[----:B------:R-:W-:-:S05]  /*0280*/  LEA R6, R13, R0, 0x2 ;  /* 0x000000000d067211 */ /* 0x000fca00078e10ff */
[----:B--2---:R0:W-:Y:S04]  /*0290*/  @P0 STS [R6], R3 ;  /* 0x0000000306000388 */ /* 0x0041e80000000800 */
[----:B------:R0:W-:Y:S01]  /*02a0*/  @!P0 STS [R6], RZ ;  /* 0x000000ff06008388 */ /* 0x0001e20000000800 */
[----:B------:R-:W-:Y:S06]  /*02b0*/  BAR.SYNC.DEFER_BLOCKING 0x0 ;  /* 0x0000000000007b1d */ /* 0x000fec0000010000 */
[----:B------:R-:W-:Y:S05]  /*02c0*/  @P2 BRA `(.L_x_1) ;  /* 0x0000000400482947 */ /* 0x000fea0003800000 */
[----:B0-----:R-:W0:Y:S01]  /*02d0*/  LDC.64 R2, c[0x3][RZ] ;  /* 0x00c00000ff027b82 */ /* 0x001e220000000a00 */
[----:B------:R-:W1:Y:S04]  /*02e0*/  LDS R15, [R6] ;  /* 0x00000000060f7984 */ /* 0x000e680000000800 */
[----:B------:R-:W2:Y:S04]  /*02f0*/  LDS R25, [R6+0x4] ;  /* 0x0000040006197984 */ /* 0x000ea80000000800 */
[----:B------:R-:W3:Y:S04]  /*0300*/  LDS R21, [R6+0x8] ;  /* 0x0000080006157984 */ /* 0x000ee80000000800 */
[----:B------:R-:W4:Y:S04]  /*0310*/  LDS R18, [R6+0x40] ;  /* 0x0000400006127984 */ /* 0x000f280000000800 */
[----:B------:R-:W5:Y:S04]  /*0320*/  LDS R20, [R6+0x44] ;  /* 0x0000440006147984 */ /* 0x000f680000000800 */
[----:B------:R-:W5:Y:S04]  /*0330*/  LDS R24, [R6+0x48] ;  /* 0x0000480006187984 */ /* 0x000f680000000800 */
[----:B0-----:R-:W1:Y:S04]  /*0340*/  LDG.E R0, desc[UR6][R2.64] ;  /* 0x0000000602007981 */ /* 0x001e68000c1e1900 */
[----:B------:R-:W2:Y:S04]  /*0350*/  LDG.E R26, desc[UR6][R2.64+0x24] ;  /* 0x00002406021a7981 */ /* 0x000ea8000c1e1900 */
[----:B------:R-:W3:Y:S04]  /*0360*/  LDG.E R16, desc[UR6][R2.64+0x48] ;  /* 0x0000480602107981 */ /* 0x000ee8000c1e1900 */
[----:B------:R-:W4:Y:S04]  /*0370*/  LDG.E R17, desc[UR6][R2.64+0x4] ;  /* 0x0000040602117981 */ /* 0x000f28000c1e1900 */
[----:B------:R-:W5:Y:S04]  /*0380*/  LDG.E R19, desc[UR6][R2.64+0x28] ;  /* 0x0000280602137981 */ /* 0x000f68000c1e1900 */
        /* <DEDUP_REMOVED lines=9> */
[----:B------:R-:W-:Y:S01]  /*0420*/  LDS R28, [R6+0x404] ;  /* 0x00040400061c7984 */ /* 0x000fe20000000800 */
[----:B-1----:R-:W-:-:S03]  /*0430*/  FFMA R15, R0, R15, RZ ;  /* 0x0000000f000f7223 */ /* 0x002fc600000000ff */
[----:B------:R-:W5:Y:S01]  /*0440*/  LDG.E R0, desc[UR6][R2.64+0x58] ;  /* 0x0000580602007981 */ /* 0x000f62000c1e1900 */
[----:B--2---:R-:W-:-:S03]  /*0450*/  FFMA R27, R26, R25, R15 ;  /* 0x000000191a1b7223 */ /* 0x004fc6000000000f */
[----:B------:R-:W0:Y:S04]  /*0460*/  LDS R25, [R6+0x80] ;  /* 0x0000800006197984 */ /* 0x000e280000000800 */
[----:B------:R-:W2:Y:S01]  /*0470*/  LDG.E R15, desc[UR6][R2.64+0x14] ;  /* 0x00001406020f7981 */ /* 0x000ea2000c1e1900 */
[----:B---3--:R-:W-:-:S03]  /*0480*/  FFMA R26, R16, R21, R27 ;  /* 0x00000015101a7223 */ /* 0x008fc6000000001b */
[----:B------:R-:W1:Y:S04]  /*0490*/  LDS R21, [R6+0x84] ;  /* 0x0000840006157984 */ /* 0x000e680000000800 */
[----:B------:R-:W3:Y:S01]  /*04a0*/  LDG.E R16, desc[UR6][R2.64+0x38] ;  /* 0x0000380602107981 */ /* 0x000ee2000c1e1900 */
[----:B----4-:R-:W-:-:S03]  /*04b0*/  FFMA R26, R17, R18, R26 ;  /* 0x00000012111a7223 */ /* 0x010fc6000000001a */
[----:B------:R-:W4:Y:S01]  /*04c0*/  LDG.E R17, desc[UR6][R2.64+0x5c] ;  /* 0x00005c0602117981 */ /* 0x000f22000c1e1900 */
[----:B-----5:R-:W-:-:S03]  /*04d0*/  FFMA R26, R19, R20, R26 ;  /* 0x00000014131a7223 */ /* 0x020fc6000000001a */
[----:B------:R-:W5:Y:S04]  /*04e0*/  LDG.E R18, desc[UR6][R2.64+0x18] ;  /* 0x0000180602127981 */ /* 0x000f68000c1e1900 */
[----:B------:R-:W5:Y:S01]  /*04f0*/  LDG.E R19, desc[UR6][R2.64+0x3c] ;  /* 0x00003c0602137981 */ /* 0x000f62000c1e1900 */
[----:B------:R-:W-:-:S03]  /*0500*/  FFMA R27, R23, R24, R26 ;  /* 0x00000018171b7223 */ /* 0x000fc6000000001a */
[----:B------:R-:W5:Y:S04]  /*0510*/  LDG.E R20, desc[UR6][R2.64+0x60] ;  /* 0x0000600602147981 */ /* 0x000f68000c1e1900 */
[----:B------:R-:W5:Y:S04]  /*0520*/  LDG.E R24, desc[UR6][R2.64+0x1c] ;  /* 0x00001c0602187981 */ /* 0x000f68000c1e1900 */
[----:B------:R-:W5:Y:S01]  /*0530*/  LDG.E R23, desc[UR6][R2.64+0x40] ;  /* 0x0000400602177981 */ /* 0x000f62000c1e1900 */
[----:B0-----:R-:W-:-:S03]  /*0540*/  FFMA R27, R22, R25, R27 ;  /* 0x00000019161b7223 */ /* 0x001fc6000000001b */
[----:B------:R-:W0:Y:S04]  /*0550*/  LDS R26, [R6+0x88] ;  /* 0x00008800061a7984 */ /* 0x000e280000000800 */
[----:B------:R-:W5:Y:S04]  /*0560*/  LDG.E R25, desc[UR6][R2.64+0x64] ;  /* 0x0000640602197981 */ /* 0x000f68000c1e1900 */
[----:B------:R-:W5:Y:S01]  /*0570*/  LDG.E R22, desc[UR6][R2.64+0x20] ;  /* 0x0000200602167981 */ /* 0x000f62000c1e1900 */
[----:B-1----:R-:W-:-:S03]  /*0580*/  FFMA R27, R14, R21, R27 ;  /* 0x000000150e1b7223 */ /* 0x002fc6000000001b */
[----:B------:R-:W5:Y:S04]  /*0590*/  LDG.E R14, desc[UR6][R2.64+0x44] ;  /* 0x00004406020e7981 */ /* 0x000f68000c1e1900 */
[----:B------:R1:W5:Y:S04]  /*05a0*/  LDG.E R21, desc[UR6][R2.64+0x68] ;  /* 0x0000680602157981 */ /* 0x000368000c1e1900 */
[----:B-1----:R-:W-:Y:S04]  /*05b0*/  LDS R2, [R6+0x480] ;  /* 0x0004800006027984 */ /* 0x002fe80000000800 */
[----:B------:R-:W-:Y:S01]  /*05c0*/  LDS R3, [R6+0x484] ;  /* 0x0004840006037984 */ /* 0x000fe20000000800 */
[----:B0-----:R-:W-:-:S03]  /*05d0*/  FFMA R8, R8, R26, R27 ;  /* 0x0000001a08087223 */ /* 0x001fc6000000001b */
[----:B------:R-:W0:Y:S02]  /*05e0*/  LDS R26, [R6+0x400] ;  /* 0x00040000061a7984 */ /* 0x000e240000000800 */
[----:B0-----:R-:W-:Y:S02]  /*05f0*/  FFMA R27, R9, R26, R8 ;  /* 0x0000001a091b7223 */ /* 0x001fe40000000008 */
[----:B------:R-:W0:Y:S02]  /*0600*/  LDS R8, [R6+0x408] ;  /* 0x0004080006087984 */ /* 0x000e240000000800 */
[----:B------:R-:W-:Y:S02]  /*0610*/  FFMA R28, R10, R28, R27 ;  /* 0x0000001c0a1c7223 */ /* 0x000fe4000000001b */
[----:B------:R-:W1:Y:S04]  /*0620*/  LDS R9, [R6+0x440] ;  /* 0x0004400006097984 */ /* 0x000e680000000800 */
[----:B------:R-:W1:Y:S04]  /*0630*/  LDS R10, [R6+0x444] ;  /* 0x00044400060a7984 */ /* 0x000e680000000800 */
[----:B------:R-:W1:Y:S01]  /*0640*/  LDS R27, [R6+0x448] ;  /* 0x00044800061b7984 */ /* 0x000e620000000800 */
[----:B0-----:R-:W-:-:S03]  /*0650*/  FFMA R11, R11, R8, R28 ;  /* 0x000000080b0b7223 */ /* 0x001fc6000000001c */
[----:B------:R-:W4:Y:S01]  /*0660*/  LDS R8, [R6+0x488] ;  /* 0x0004880006087984 */ /* 0x000f220000000800 */
[----:B-1----:R-:W-:-:S03]  /*0670*/  FFMA R12, R12, R9, R11 ;  /* 0x000000090c0c7223 */ /* 0x002fc6000000000b */
[----:B------:R-:W5:Y:S01]  /*0680*/  LDS R9, [R6+0x800] ;  /* 0x0008000006097984 */ /* 0x000f620000000800 */
[----:B------:R-:W-:-:S03]  /*0690*/  FFMA R13, R13, R10, R12 ;  /* 0x0000000a0d0d7223 */ /* 0x000fc6000000000c */
[----:B------:R-:W0:Y:S04]  /*06a0*/  LDS R10, [R6+0x804] ;  /* 0x00080400060a7984 */ /* 0x000e280000000800 */
[----:B------:R-:W1:Y:S01]  /*06b0*/  LDS R11, [R6+0x808] ;  /* 0x00080800060b7984 */ /* 0x000e620000000800 */
[----:B------:R-:W-:-:S03]  /*06c0*/  FFMA R12, R0, R27, R13 ;  /* 0x0000001b000c7223 */ /* 0x000fc6000000000d */
[----:B------:R-:W1:Y:S04]  /*06d0*/  LDS R13, [R6+0x840] ;  /* 0x00084000060d7984 */ /* 0x000e680000000800 */
[----:B------:R-:W1:Y:S01]  /*06e0*/  LDS R0, [R6+0x844] ;  /* 0x0008440006007984 */ /* 0x000e620000000800 */
[----:B--2---:R-:W-:-:S03]  /*06f0*/  FFMA R27, R15, R2, R12 ;  /* 0x000000020f1b7223 */ /* 0x004fc6000000000c */
[----:B------:R-:W2:Y:S04]  /*0700*/  LDS R2, [R6+0x848] ;  /* 0x0008480006027984 */ /* 0x000ea80000000800 */
[----:B------:R-:W2:Y:S01]  /*0710*/  LDS R15, [R6+0x880] ;  /* 0x00088000060f7984 */ /* 0x000ea20000000800 */
[----:B---3--:R-:W-:-:S03]  /*0720*/  FFMA R16, R16, R3, R27 ;  /* 0x0000000310107223 */ /* 0x008fc6000000001b */
[----:B------:R-:W3:Y:S01]  /*0730*/  LDS R3, [R6+0x884] ;  /* 0x0008840006037984 */ /* 0x000ee20000000800 */
[----:B----4-:R-:W-:-:S03]  /*0740*/  FFMA R17, R17, R8, R16 ;  /* 0x0000000811117223 */ /* 0x010fc60000000010 */
[----:B------:R-:W4:Y:S01]  /*0750*/  LDS R12, [R6+0x888] ;  /* 0x00088800060c7984 */ /* 0x000f220000000800 */
[----:B-----5:R-:W-:-:S04]  /*0760*/  FFMA R18, R18, R9, R17 ;  /* 0x0000000912127223 */ /* 0x020fc80000000011 */
[----:B0-----:R-:W-:-:S04]  /*0770*/  FFMA R19, R19, R10, R18 ;  /* 0x0000000a13137223 */ /* 0x001fc80000000012 */
[----:B-1----:R-:W-:-:S04]  /*0780*/  FFMA R11, R20, R11, R19 ;  /* 0x0000000b140b7223 */ /* 0x002fc80000000013 */
[----:B------:R-:W-:-:S04]  /*0790*/  FFMA R24, R24, R13, R11 ;  /* 0x0000000d18187223 */ /* 0x000fc8000000000b */
[----:B------:R-:W-:-:S04]  /*07a0*/  FFMA R0, R23, R0, R24 ;  /* 0x0000000017007223 */ /* 0x000fc80000000018 */
[----:B--2---:R-:W-:-:S04]  /*07b0*/  FFMA R25, R25, R2, R0 ;  /* 0x0000000219197223 */ /* 0x004fc80000000000 */
[----:B------:R-:W-:-:S04]  /*07c0*/  FFMA R15, R22, R15, R25 ;  /* 0x0000000f160f7223 */ /* 0x000fc80000000019 */
[----:B---3--:R-:W-:-:S04]  /*07d0*/  FFMA R14, R14, R3, R15 ;  /* 0x000000030e0e7223 */ /* 0x008fc8000000000f */
[----:B----4-:R-:W-:-:S07]  /*07e0*/  FFMA R21, R21, R12, R14 ;  /* 0x0000000c15157223 */ /* 0x010fce000000000e */
.L_x_1:
[----:B------:R-:W-:Y:S05]  /*07f0*/  BSYNC.RECONVERGENT B0 ;  /* 0x0000000000007941 */ /* 0x000fea0003800200 */
.L_x_0:
[----:B------:R-:W-:Y:S05]  /*0800*/  @P1 EXIT ;  /* 0x000000000000194d */ /* 0x000fea0003800000 */
[----:B0-----:R-:W0:Y:S01]  /*0810*/  LDC.64 R2, c[0x0][0x388] ;  /* 0x0000e200ff027b82 */ /* 0x001e220000000a00 */
[----:B------:R-:W-:-:S04]  /*0820*/  IMAD R4, R7, UR11, R4 ;  /* 0x0000000b07047c24 */ /* 0x000fc8000f8e0204 */
[----:B------:R-:W-:-:S04]  /*0830*/  IMAD R5, R4, UR8, R5 ;  /* 0x0000000804057c24 */ /* 0x000fc8000f8e0205 */
[----:B0-----:R-:W-:-:S05]  /*0840*/  IMAD.WIDE R2, R5, 0x4, R2 ;  /* 0x0000000405027825 */ /* 0x001fca00078e0202 */
[----:B------:R-:W-:Y:S01]  /*0850*/  STG.E desc[UR6][R2.64], R21 ;  /* 0x0000001502007986 */ /* 0x000fe2000c101906 */
[----:B------:R-:W-:Y:S05]  /*0860*/  EXIT ;  /* 0x000000000000794d */ /* 0x000fea0003800000 */
.L_x_2:
[----:B------:R-:W-:-:S00]  /*0870*/  BRA `(.L_x_2) ;  /* 0xfffffffc00fc7947 */ /* 0x000fc0000383ffff */
[----:B------:R-:W-:-:S00]  /*0880*/  NOP ;  /* 0x0000000000007918 */ /* 0x000fc00000000000 */
[----:B------:R-:W-:-:S00]  /*0890*/  NOP ;  /* 0x0000000000007918 */ /* 0x000fc00000000000 */
[----:B------:R-:W-:-:S00]  /*08a0*/  NOP ;  /* 0x0000000000007918 */ /* 0x000fc00000000000 */
[----:B------:R-:W-:-:S00]  /*08b0*/  NOP ;  /* 0x0000000000007918 */ /* 0x000fc00000000000 */
[----:B------:R-:W-:-:S00]  /*08c0*/  NOP ;  /* 0x0000000000007918 */ /* 0x000fc00000000000 */
[----:B------:R-:W-:-:S00]  /*08d0*/  NOP ;  /* 0x0000000000007918 */ /* 0x000fc00000000000 */
[----:B------:R-:W-:-:S00]  /*08e0*/  NOP ;  /* 0x0000000000007918 */ /* 0x000fc00000000000 */
[----:B------:R-:W-:-:S00]  /*08f0*/  NOP ;  /* 0x0000000000007918 */ /* 0x000fc00000000000 */
.L_x_3:


//--------------------- .nv.shared._Z6conv3dPfS_iii --------------------------
	.section	.nv.shared._Z6conv3dPfS_iii,"aw",@nobits
	.sectionflags	@""
	.align	4
.nv.shared._Z6conv3dPfS_iii:
	.zero		17408


//--------------------- .nv.shared.reserved.0     --------------------------
	.section	.nv.shared.reserved.0,"aw",@nobits
	.weak		__nv_reservedSMEM_offset_0_alias
	.size		__nv_reservedSMEM_offset_0_alias, 0, 64
	.other		__nv_reservedSMEM_offset_0_alias,@"STO_CUDA_RESERVED_SHARED STV_DEFAULT"
__nv_reservedSMEM_offset_0_alias:
	.zero		0
	.zero		64


//--------------------- .nv.constant0._Z6conv3dPfS_iii --------------------------
	.section	.nv.constant0._Z6conv3dPfS_iii,"a",@progbits
	.sectionflags	@""
	.align	4
.nv.constant0._Z6conv3dPfS_iii:
	.zero		924


//--------------------- SYMBOLS --------------------------

	.type		.nv.reservedSmem.offset0,@object
	.size		.nv.reservedSmem.offset0,0x4
	.type		.nv.reservedSmem.cap,@object
	.size		.nv.reservedSmem.cap,0x4
